//
// Generated by NVIDIA NVVM Compiler
//
// Compiler Build ID: CL-36424714
// Cuda compilation tools, release 13.0, V13.0.88
// Based on NVVM 20.0.0
//

.version 9.0
.target sm_100
.address_size 64

	// .globl	_Z3addPiS_S_i
.extern .func __assertfail
(
	.param .b64 __assertfail_param_0,
	.param .b64 __assertfail_param_1,
	.param .b32 __assertfail_param_2,
	.param .b64 __assertfail_param_3,
	.param .b64 __assertfail_param_4
)
;
.global .align 1 .b8 __unnamed_1[55] = {118, 111, 105, 100, 32, 109, 117, 108, 116, 105, 112, 108, 121, 40, 105, 110, 116, 32, 42, 44, 32, 105, 110, 116, 32, 42, 44, 32, 105, 110, 116, 32, 42, 44, 32, 105, 110, 116, 44, 32, 105, 110, 116, 44, 32, 105, 110, 116, 44, 32, 105, 110, 116, 41};
.global .align 1 .b8 $str[18] = {119, 105, 100, 116, 104, 49, 32, 61, 61, 32, 104, 101, 105, 103, 104, 116, 50};
.global .align 1 .b8 $str$1[27] = {47, 116, 109, 112, 47, 115, 97, 115, 115, 95, 99, 117, 95, 111, 122, 52, 97, 110, 52, 110, 56, 47, 107, 46, 99, 117};

.visible .entry _Z3addPiS_S_i(
	.param .u64 .ptr .align 1 _Z3addPiS_S_i_param_0,
	.param .u64 .ptr .align 1 _Z3addPiS_S_i_param_1,
	.param .u64 .ptr .align 1 _Z3addPiS_S_i_param_2,
	.param .u32 _Z3addPiS_S_i_param_3
)
{
	.reg .pred 	%p<2>;
	.reg .b32 	%r<9>;
	.reg .b64 	%rd<11>;

	ld.param.u64 	%rd1, [_Z3addPiS_S_i_param_0];
	ld.param.u64 	%rd2, [_Z3addPiS_S_i_param_1];
	ld.param.u64 	%rd3, [_Z3addPiS_S_i_param_2];
	ld.param.u32 	%r2, [_Z3addPiS_S_i_param_3];
	mov.u32 	%r3, %tid.x;
	mov.u32 	%r4, %ctaid.x;
	mov.u32 	%r5, %ntid.x;
	mad.lo.s32 	%r1, %r4, %r5, %r3;
	setp.ge.s32 	%p1, %r1, %r2;
	@%p1 bra 	$L__BB0_2;
	cvta.to.global.u64 	%rd4, %rd1;
	cvta.to.global.u64 	%rd5, %rd2;
	cvta.to.global.u64 	%rd6, %rd3;
	mul.wide.s32 	%rd7, %r1, 4;
	add.s64 	%rd8, %rd4, %rd7;
	ld.global.u32 	%r6, [%rd8];
	add.s64 	%rd9, %rd5, %rd7;
	ld.global.u32 	%r7, [%rd9];
	add.s32 	%r8, %r7, %r6;
	add.s64 	%rd10, %rd6, %rd7;
	st.global.u32 	[%rd10], %r8;
$L__BB0_2:
	ret;

}
	// .globl	_Z8multiplyPiS_S_iiii
.visible .entry _Z8multiplyPiS_S_iiii(
	.param .u64 .ptr .align 1 _Z8multiplyPiS_S_iiii_param_0,
	.param .u64 .ptr .align 1 _Z8multiplyPiS_S_iiii_param_1,
	.param .u64 .ptr .align 1 _Z8multiplyPiS_S_iiii_param_2,
	.param .u32 _Z8multiplyPiS_S_iiii_param_3,
	.param .u32 _Z8multiplyPiS_S_iiii_param_4,
	.param .u32 _Z8multiplyPiS_S_iiii_param_5,
	.param .u32 _Z8multiplyPiS_S_iiii_param_6
)
{
	.reg .pred 	%p<14>;
	.reg .b32 	%r<108>;
	.reg .b64 	%rd<59>;

	ld.param.u64 	%rd7, [_Z8multiplyPiS_S_iiii_param_0];
	ld.param.u64 	%rd8, [_Z8multiplyPiS_S_iiii_param_1];
	ld.param.u64 	%rd6, [_Z8multiplyPiS_S_iiii_param_2];
	ld.param.u32 	%r30, [_Z8multiplyPiS_S_iiii_param_3];
	ld.param.u32 	%r31, [_Z8multiplyPiS_S_iiii_param_4];
	ld.param.u32 	%r33, [_Z8multiplyPiS_S_iiii_param_5];
	ld.param.u32 	%r32, [_Z8multiplyPiS_S_iiii_param_6];
	cvta.to.global.u64 	%rd1, %rd8;
	cvta.to.global.u64 	%rd2, %rd7;
	mov.u32 	%r34, %ctaid.y;
	mov.u32 	%r35, %ntid.y;
	mov.u32 	%r36, %tid.y;
	mad.lo.s32 	%r1, %r34, %r35, %r36;
	mov.u32 	%r37, %ctaid.x;
	mov.u32 	%r38, %ntid.x;
	mov.u32 	%r39, %tid.x;
	mad.lo.s32 	%r2, %r37, %r38, %r39;
	setp.eq.s32 	%p1, %r31, %r33;
	@%p1 bra 	$L__BB1_2;
	mov.u64 	%rd9, $str;
	cvta.global.u64 	%rd10, %rd9;
	mov.u64 	%rd11, $str$1;
	cvta.global.u64 	%rd12, %rd11;
	mov.u64 	%rd13, __unnamed_1;
	cvta.global.u64 	%rd14, %rd13;
	{ // callseq 0, 0
	.param .b64 param0;
	st.param.b64 	[param0], %rd10;
	.param .b64 param1;
	st.param.b64 	[param1], %rd12;
	.param .b32 param2;
	st.param.b32 	[param2], 18;
	.param .b64 param3;
	st.param.b64 	[param3], %rd14;
	.param .b64 param4;
	st.param.b64 	[param4], 1;
	call.uni 
	__assertfail, 
	(
	param0, 
	param1, 
	param2, 
	param3, 
	param4
	);
	} // callseq 0
$L__BB1_2:
	setp.ge.s32 	%p2, %r1, %r30;
	setp.ge.s32 	%p3, %r2, %r32;
	or.pred  	%p4, %p2, %p3;
	@%p4 bra 	$L__BB1_16;
	setp.lt.s32 	%p5, %r31, 1;
	mov.b32 	%r107, 0;
	@%p5 bra 	$L__BB1_15;
	mul.lo.s32 	%r3, %r31, %r1;
	and.b32  	%r4, %r31, 7;
	setp.lt.u32 	%p6, %r31, 8;
	mov.b32 	%r102, 0;
	mov.u32 	%r107, %r102;
	@%p6 bra 	$L__BB1_7;
	and.b32  	%r102, %r31, 2147483640;
	neg.s32 	%r96, %r102;
	shl.b32 	%r7, %r32, 3;
	mul.wide.u32 	%rd15, %r3, 4;
	add.s64 	%rd16, %rd15, %rd2;
	add.s64 	%rd58, %rd16, 16;
	mov.b32 	%r107, 0;
	mul.wide.s32 	%rd19, %r32, 4;
	mov.u32 	%r95, %r2;
$L__BB1_6:
	.pragma "nounroll";
	ld.global.u32 	%r44, [%rd58+-16];
	mul.wide.s32 	%rd17, %r95, 4;
	add.s64 	%rd18, %rd1, %rd17;
	ld.global.u32 	%r45, [%rd18];
	mad.lo.s32 	%r46, %r45, %r44, %r107;
	ld.global.u32 	%r47, [%rd58+-12];
	add.s64 	%rd20, %rd18, %rd19;
	ld.global.u32 	%r48, [%rd20];
	mad.lo.s32 	%r49, %r48, %r47, %r46;
	ld.global.u32 	%r50, [%rd58+-8];
	add.s64 	%rd21, %rd20, %rd19;
	ld.global.u32 	%r51, [%rd21];
	mad.lo.s32 	%r52, %r51, %r50, %r49;
	ld.global.u32 	%r53, [%rd58+-4];
	add.s64 	%rd22, %rd21, %rd19;
	ld.global.u32 	%r54, [%rd22];
	mad.lo.s32 	%r55, %r54, %r53, %r52;
	ld.global.u32 	%r56, [%rd58];
	add.s64 	%rd23, %rd22, %rd19;
	ld.global.u32 	%r57, [%rd23];
	mad.lo.s32 	%r58, %r57, %r56, %r55;
	ld.global.u32 	%r59, [%rd58+4];
	add.s64 	%rd24, %rd23, %rd19;
	ld.global.u32 	%r60, [%rd24];
	mad.lo.s32 	%r61, %r60, %r59, %r58;
	ld.global.u32 	%r62, [%rd58+8];
	add.s64 	%rd25, %rd24, %rd19;
	ld.global.u32 	%r63, [%rd25];
	mad.lo.s32 	%r64, %r63, %r62, %r61;
	ld.global.u32 	%r65, [%rd58+12];
	add.s64 	%rd26, %rd25, %rd19;
	ld.global.u32 	%r66, [%rd26];
	mad.lo.s32 	%r107, %r66, %r65, %r64;
	add.s32 	%r96, %r96, 8;
	add.s32 	%r95, %r95, %r7;
	add.s64 	%rd58, %rd58, 32;
	setp.ne.s32 	%p7, %r96, 0;
	@%p7 bra 	$L__BB1_6;
$L__BB1_7:
	setp.eq.s32 	%p8, %r4, 0;
	@%p8 bra 	$L__BB1_15;
	and.b32  	%r17, %r31, 3;
	setp.lt.u32 	%p9, %r4, 4;
	@%p9 bra 	$L__BB1_10;
	add.s32 	%r68, %r102, %r3;
	mul.wide.u32 	%rd27, %r68, 4;
	add.s64 	%rd28, %rd2, %rd27;
	ld.global.u32 	%r69, [%rd28];
	mad.lo.s32 	%r70, %r102, %r32, %r2;
	mul.wide.s32 	%rd29, %r70, 4;
	add.s64 	%rd30, %rd1, %rd29;
	ld.global.u32 	%r71, [%rd30];
	mad.lo.s32 	%r72, %r71, %r69, %r107;
	cvt.u64.u32 	%rd31, %r3;
	cvt.u64.u32 	%rd32, %r102;
	add.s64 	%rd33, %rd32, %rd31;
	shl.b64 	%rd34, %rd33, 2;
	add.s64 	%rd35, %rd2, %rd34;
	ld.global.u32 	%r73, [%rd35+4];
	mul.wide.s32 	%rd36, %r32, 4;
	add.s64 	%rd37, %rd30, %rd36;
	ld.global.u32 	%r74, [%rd37];
	mad.lo.s32 	%r75, %r74, %r73, %r72;
	ld.global.u32 	%r76, [%rd35+8];
	add.s64 	%rd38, %rd37, %rd36;
	ld.global.u32 	%r77, [%rd38];
	mad.lo.s32 	%r78, %r77, %r76, %r75;
	ld.global.u32 	%r79, [%rd35+12];
	add.s64 	%rd39, %rd38, %rd36;
	ld.global.u32 	%r80, [%rd39];
	mad.lo.s32 	%r107, %r80, %r79, %r78;
	add.s32 	%r102, %r102, 4;
$L__BB1_10:
	setp.eq.s32 	%p10, %r17, 0;
	@%p10 bra 	$L__BB1_15;
	setp.eq.s32 	%p11, %r17, 1;
	@%p11 bra 	$L__BB1_13;
	add.s32 	%r82, %r102, %r3;
	mul.wide.u32 	%rd40, %r82, 4;
	add.s64 	%rd41, %rd2, %rd40;
	ld.global.u32 	%r83, [%rd41];
	mad.lo.s32 	%r84, %r102, %r32, %r2;
	mul.wide.s32 	%rd42, %r84, 4;
	add.s64 	%rd43, %rd1, %rd42;
	ld.global.u32 	%r85, [%rd43];
	mad.lo.s32 	%r86, %r85, %r83, %r107;
	cvt.u64.u32 	%rd44, %r3;
	cvt.u64.u32 	%rd45, %r102;
	add.s64 	%rd46, %rd45, %rd44;
	shl.b64 	%rd47, %rd46, 2;
	add.s64 	%rd48, %rd2, %rd47;
	ld.global.u32 	%r87, [%rd48+4];
	mul.wide.s32 	%rd49, %r32, 4;
	add.s64 	%rd50, %rd43, %rd49;
	ld.global.u32 	%r88, [%rd50];
	mad.lo.s32 	%r107, %r88, %r87, %r86;
	add.s32 	%r102, %r102, 2;
$L__BB1_13:
	and.b32  	%r89, %r31, 1;
	setp.eq.b32 	%p12, %r89, 1;
	not.pred 	%p13, %p12;
	@%p13 bra 	$L__BB1_15;
	add.s32 	%r90, %r102, %r3;
	mul.wide.u32 	%rd51, %r90, 4;
	add.s64 	%rd52, %rd2, %rd51;
	ld.global.u32 	%r91, [%rd52];
	mad.lo.s32 	%r92, %r102, %r32, %r2;
	mul.wide.s32 	%rd53, %r92, 4;
	add.s64 	%rd54, %rd1, %rd53;
	ld.global.u32 	%r93, [%rd54];
	mad.lo.s32 	%r107, %r93, %r91, %r107;
$L__BB1_15:
	mad.lo.s32 	%r94, %r32, %r1, %r2;
	cvta.to.global.u64 	%rd55, %rd6;
	mul.wide.s32 	%rd56, %r94, 4;
	add.s64 	%rd57, %rd55, %rd56;
	st.global.u32 	[%rd57], %r107;
$L__BB1_16:
	ret;

}


// ===== COMPILED SASS (sm_100) =====

	.target	sm_100

	.elftype	@"ET_EXEC"


//--------------------- .note.nv.tkinfo           --------------------------
	.section	.note.nv.tkinfo,"",@"SHT_NOTE"
	.sectionflags	@"SHF_NOTE_NV_TKINFO"
	.tkinfo
        /*0018*/ 	.word	0x00000002
        /*0030*/ 	.string	""
        /*0030*/ 	.string	"ptxas"
        /*0030*/ 	.string	"Cuda compilation tools, release 13.0, V13.0.88"
        /*0030*/ 	.string	"Build cuda_13.0.r13.0/compiler.36424714_0"
        /*0030*/ 	.string	"-arch sm_100 -m 64 "



//--------------------- .note.nv.cuinfo           --------------------------
	.section	.note.nv.cuinfo,"",@"SHT_NOTE"
	.sectionflags	@"SHF_NOTE_NV_CUINFO"
        /*0018*/ 	.short	0x0002
        /*001a*/ 	.short	0x0064
        /*001c*/ 	.short	0x0082
	.zero		2


//--------------------- .nv.info                  --------------------------
	.section	.nv.info,"",@"SHT_CUDA_INFO"
	.align	4


	//----- nvinfo : EIATTR_REGCOUNT
	.align		4
        /*0000*/ 	.byte	0x04, 0x2f
        /*0002*/ 	.short	(.L_4 - .L_3)
	.align		4
.L_3:
        /*0004*/ 	.word	index@(_Z3addPiS_S_i)
        /*0008*/ 	.word	0x0000000c


	//----- nvinfo : EIATTR_FRAME_SIZE
	.align		4
.L_4:
        /*000c*/ 	.byte	0x04, 0x11
        /*000e*/ 	.short	(.L_6 - .L_5)
	.align		4
.L_5:
        /*0010*/ 	.word	index@(_Z3addPiS_S_i)
        /*0014*/ 	.word	0x00000000


	//----- nvinfo : EIATTR_REGCOUNT
	.align		4
.L_6:
        /*0018*/ 	.byte	0x04, 0x2f
        /*001a*/ 	.short	(.L_8 - .L_7)
	.align		4
.L_7:
        /*001c*/ 	.word	index@(_Z8multiplyPiS_S_iiii)
        /*0020*/ 	.word	0x00000020


	//----- nvinfo : EIATTR_FRAME_SIZE
	.align		4
.L_8:
        /*0024*/ 	.byte	0x04, 0x11
        /*0026*/ 	.short	(.L_10 - .L_9)
	.align		4
.L_9:
        /*0028*/ 	.word	index@(_Z8multiplyPiS_S_iiii)
        /*002c*/ 	.word	0x00000000


	//----- nvinfo : EIATTR_MIN_STACK_SIZE
	.align		4
.L_10:
        /*0030*/ 	.byte	0x04, 0x12
        /*0032*/ 	.short	(.L_12 - .L_11)
	.align		4
.L_11:
        /*0034*/ 	.word	index@(_Z8multiplyPiS_S_iiii)
        /*0038*/ 	.word	0x00000000


	//----- nvinfo : EIATTR_MIN_STACK_SIZE
	.align		4
.L_12:
        /*003c*/ 	.byte	0x04, 0x12
        /*003e*/ 	.short	(.L_14 - .L_13)
	.align		4
.L_13:
        /*0040*/ 	.word	index@(_Z3addPiS_S_i)
        /*0044*/ 	.word	0x00000000
.L_14:


//--------------------- .nv.compat                --------------------------
	.section	.nv.compat,"",@"SHT_CUDA_COMPAT_INFO"
	.align	4
        /*0000*/ 	.byte	0x02, 0x09, 0x00, 0x00, 0x02, 0x02, 0x01, 0x00, 0x02, 0x05, 0x05, 0x00, 0x03, 0x07, 0x01, 0x01
        /*0010*/ 	.byte	0x02, 0x03, 0x00, 0x00, 0x02, 0x06, 0x01, 0x00, 0x04, 0x0b, 0x08, 0x00, 0x09, 0x00, 0x00, 0x00
        /*0020*/ 	.byte	0x00, 0x00, 0x00, 0x00


//--------------------- .nv.info._Z8multiplyPiS_S_iiii --------------------------
	.section	.nv.info._Z8multiplyPiS_S_iiii,"",@"SHT_CUDA_INFO"
	.sectionflags	@""
	.align	4


	//----- nvinfo : EIATTR_CUDA_API_VERSION
	.align		4
        /*0000*/ 	.byte	0x04, 0x37
        /*0002*/ 	.short	(.L_16 - .L_15)
.L_15:
        /*0004*/ 	.word	0x00000082


	//----- nvinfo : EIATTR_KPARAM_INFO
	.align		4
.L_16:
        /*0008*/ 	.byte	0x04, 0x17
        /*000a*/ 	.short	(.L_18 - .L_17)
.L_17:
        /*000c*/ 	.word	0x00000000
        /*0010*/ 	.short	0x0006
        /*0012*/ 	.short	0x0024
        /*0014*/ 	.byte	0x00, 0xf0, 0x11, 0x00


	//----- nvinfo : EIATTR_KPARAM_INFO
	.align		4
.L_18:
        /*0018*/ 	.byte	0x04, 0x17
        /*001a*/ 	.short	(.L_20 - .L_19)
.L_19:
        /*001c*/ 	.word	0x00000000
        /*0020*/ 	.short	0x0005
        /*0022*/ 	.short	0x0020
        /*0024*/ 	.byte	0x00, 0xf0, 0x11, 0x00


	//----- nvinfo : EIATTR_KPARAM_INFO
	.align		4
.L_20:
        /*0028*/ 	.byte	0x04, 0x17
        /*002a*/ 	.short	(.L_22 - .L_21)
.L_21:
        /*002c*/ 	.word	0x00000000
        /*0030*/ 	.short	0x0004
        /*0032*/ 	.short	0x001c
        /*0034*/ 	.byte	0x00, 0xf0, 0x11, 0x00


	//----- nvinfo : EIATTR_KPARAM_INFO
	.align		4
.L_22:
        /*0038*/ 	.byte	0x04, 0x17
        /*003a*/ 	.short	(.L_24 - .L_23)
.L_23:
        /*003c*/ 	.word	0x00000000
        /*0040*/ 	.short	0x0003
        /*0042*/ 	.short	0x0018
        /*0044*/ 	.byte	0x00, 0xf0, 0x11, 0x00


	//----- nvinfo : EIATTR_KPARAM_INFO
	.align		4
.L_24:
        /*0048*/ 	.byte	0x04, 0x17
        /*004a*/ 	.short	(.L_26 - .L_25)
.L_25:
        /*004c*/ 	.word	0x00000000
        /*0050*/ 	.short	0x0002
        /*0052*/ 	.short	0x0010
        /*0054*/ 	.byte	0x00, 0xf5, 0x21, 0x00


	//----- nvinfo : EIATTR_KPARAM_INFO
	.align		4
.L_26:
        /*0058*/ 	.byte	0x04, 0x17
        /*005a*/ 	.short	(.L_28 - .L_27)
.L_27:
        /*005c*/ 	.word	0x00000000
        /*0060*/ 	.short	0x0001
        /*0062*/ 	.short	0x0008
        /*0064*/ 	.byte	0x00, 0xf5, 0x21, 0x00


	//----- nvinfo : EIATTR_KPARAM_INFO
	.align		4
.L_28:
        /*0068*/ 	.byte	0x04, 0x17
        /*006a*/ 	.short	(.L_30 - .L_29)
.L_29:
        /*006c*/ 	.word	0x00000000
        /*0070*/ 	.short	0x0000
        /*0072*/ 	.short	0x0000
        /*0074*/ 	.byte	0x00, 0xf5, 0x21, 0x00


	//----- nvinfo : EIATTR_SPARSE_MMA_MASK
	.align		4
.L_30:
        /*0078*/ 	.byte	0x03, 0x50
        /*007a*/ 	.short	0x0000


	//----- nvinfo : EIATTR_MAXREG_COUNT
	.align		4
        /*007c*/ 	.byte	0x03, 0x1b
        /*007e*/ 	.short	0x00ff


	//----- nvinfo : EIATTR_EXTERNS
	.align		4
        /*0080*/ 	.byte	0x04, 0x0f
        /*0082*/ 	.short	(.L_32 - .L_31)


	//   ....[0]....
	.align		4
.L_31:
        /*0084*/ 	.word	index@(__assertfail)


	//----- nvinfo : EIATTR_MERCURY_ISA_VERSION
	.align		4
.L_32:
        /*0088*/ 	.byte	0x03, 0x5f
        /*008a*/ 	.short	0x0101


	//----- nvinfo : EIATTR_VRC_CTA_INIT_COUNT
	.align		4
        /*008c*/ 	.byte	0x02, 0x4a
	.zero		1
	.zero		1


	//----- nvinfo : EIATTR_SYSCALL_OFFSETS
	.align		4
        /*0090*/ 	.byte	0x04, 0x46
        /*0092*/ 	.short	(.L_34 - .L_33)


	//   ....[0]....
.L_33:
        /*0094*/ 	.word	0x000001c0


	//----- nvinfo : EIATTR_EXIT_INSTR_OFFSETS
	.align		4
.L_34:
        /*0098*/ 	.byte	0x04, 0x1c
        /*009a*/ 	.short	(.L_36 - .L_35)


	//   ....[0]....
.L_35:
        /*009c*/ 	.word	0x00000210


	//   ....[1]....
        /*00a0*/ 	.word	0x00000cf0


	//----- nvinfo : EIATTR_CRS_STACK_SIZE
	.align		4
.L_36:
        /*00a4*/ 	.byte	0x04, 0x1e
        /*00a6*/ 	.short	(.L_38 - .L_37)
.L_37:
        /*00a8*/ 	.word	0x00000000


	//----- nvinfo : EIATTR_CBANK_PARAM_SIZE
	.align		4
.L_38:
        /*00ac*/ 	.byte	0x03, 0x19
        /*00ae*/ 	.short	0x0028


	//----- nvinfo : EIATTR_PARAM_CBANK
	.align		4
        /*00b0*/ 	.byte	0x04, 0x0a
        /*00b2*/ 	.short	(.L_40 - .L_39)
	.align		4
.L_39:
        /*00b4*/ 	.word	index@(.nv.constant0._Z8multiplyPiS_S_iiii)
        /*00b8*/ 	.short	0x0380
        /*00ba*/ 	.short	0x0028


	//----- nvinfo : EIATTR_SW_WAR
	.align		4
.L_40:
        /*00bc*/ 	.byte	0x04, 0x36
        /*00be*/ 	.short	(.L_42 - .L_41)
.L_41:
        /*00c0*/ 	.word	0x00000008
.L_42:


//--------------------- .nv.info._Z3addPiS_S_i    --------------------------
	.section	.nv.info._Z3addPiS_S_i,"",@"SHT_CUDA_INFO"
	.sectionflags	@""
	.align	4


	//----- nvinfo : EIATTR_CUDA_API_VERSION
	.align		4
        /*0000*/ 	.byte	0x04, 0x37
        /*0002*/ 	.short	(.L_44 - .L_43)
.L_43:
        /*0004*/ 	.word	0x00000082


	//----- nvinfo : EIATTR_KPARAM_INFO
	.align		4
.L_44:
        /*0008*/ 	.byte	0x04, 0x17
        /*000a*/ 	.short	(.L_46 - .L_45)
.L_45:
        /*000c*/ 	.word	0x00000000
        /*0010*/ 	.short	0x0003
        /*0012*/ 	.short	0x0018
        /*0014*/ 	.byte	0x00, 0xf0, 0x11, 0x00


	//----- nvinfo : EIATTR_KPARAM_INFO
	.align		4
.L_46:
        /*0018*/ 	.byte	0x04, 0x17
        /*001a*/ 	.short	(.L_48 - .L_47)
.L_47:
        /*001c*/ 	.word	0x00000000
        /*0020*/ 	.short	0x0002
        /*0022*/ 	.short	0x0010
        /*0024*/ 	.byte	0x00, 0xf5, 0x21, 0x00


	//----- nvinfo : EIATTR_KPARAM_INFO
	.align		4
.L_48:
        /*0028*/ 	.byte	0x04, 0x17
        /*002a*/ 	.short	(.L_50 - .L_49)
.L_49:
        /*002c*/ 	.word	0x00000000
        /*0030*/ 	.short	0x0001
        /*0032*/ 	.short	0x0008
        /*0034*/ 	.byte	0x00, 0xf5, 0x21, 0x00


	//----- nvinfo : EIATTR_KPARAM_INFO
	.align		4
.L_50:
        /*0038*/ 	.byte	0x04, 0x17
        /*003a*/ 	.short	(.L_52 - .L_51)
.L_51:
        /*003c*/ 	.word	0x00000000
        /*0040*/ 	.short	0x0000
        /*0042*/ 	.short	0x0000
        /*0044*/ 	.byte	0x00, 0xf5, 0x21, 0x00


	//----- nvinfo : EIATTR_SPARSE_MMA_MASK
	.align		4
.L_52:
        /*0048*/ 	.byte	0x03, 0x50
        /*004a*/ 	.short	0x0000


	//----- nvinfo : EIATTR_MAXREG_COUNT
	.align		4
        /*004c*/ 	.byte	0x03, 0x1b
        /*004e*/ 	.short	0x00ff


	//----- nvinfo : EIATTR_MERCURY_ISA_VERSION
	.align		4
        /*0050*/ 	.byte	0x03, 0x5f
        /*0052*/ 	.short	0x0101


	//----- nvinfo : EIATTR_VRC_CTA_INIT_COUNT
	.align		4
        /*0054*/ 	.byte	0x02, 0x4a
	.zero		1
	.zero		1


	//----- nvinfo : EIATTR_EXIT_INSTR_OFFSETS
	.align		4
        /*0058*/ 	.byte	0x04, 0x1c
        /*005a*/ 	.short	(.L_54 - .L_53)


	//   ....[0]....
.L_53:
        /*005c*/ 	.word	0x00000070


	//   ....[1]....
        /*0060*/ 	.word	0x00000130


	//----- nvinfo : EIATTR_CBANK_PARAM_SIZE
	.align		4
.L_54:
        /*0064*/ 	.byte	0x03, 0x19
        /*0066*/ 	.short	0x001c


	//----- nvinfo : EIATTR_PARAM_CBANK
	.align		4
        /*0068*/ 	.byte	0x04, 0x0a
        /*006a*/ 	.short	(.L_56 - .L_55)
	.align		4
.L_55:
        /*006c*/ 	.word	index@(.nv.constant0._Z3addPiS_S_i)
        /*0070*/ 	.short	0x0380
        /*0072*/ 	.short	0x001c


	//----- nvinfo : EIATTR_SW_WAR
	.align		4
.L_56:
        /*0074*/ 	.byte	0x04, 0x36
        /*0076*/ 	.short	(.L_58 - .L_57)
.L_57:
        /*0078*/ 	.word	0x00000008
.L_58:


//--------------------- .nv.callgraph             --------------------------
	.section	.nv.callgraph,"",@"SHT_CUDA_CALLGRAPH"
	.align	4
	.sectionentsize	8
	.align		4
        /*0000*/ 	.word	0x00000000
	.align		4
        /*0004*/ 	.word	0xffffffff
	.align		4
        /*0008*/ 	.word	index@(_Z8multiplyPiS_S_iiii)
	.align		4
        /*000c*/ 	.word	index@(__assertfail)
	.align		4
        /*0010*/ 	.word	0x00000000
	.align		4
        /*0014*/ 	.word	0xfffffffe
	.align		4
        /*0018*/ 	.word	0x00000000
	.align		4
        /*001c*/ 	.word	0xfffffffd
	.align		4
        /*0020*/ 	.word	0x00000000
	.align		4
        /*0024*/ 	.word	0xfffffffc


//--------------------- .nv.constant4             --------------------------
	.section	.nv.constant4,"a",@progbits
	.align	8
	.align		8
.nv.constant4:
        /*0000*/ 	.dword	__assertfail
	.align		8
        /*0008*/ 	.dword	__unnamed_1
	.align		8
        /*0010*/ 	.dword	$str
	.align		8
        /*0018*/ 	.dword	$str$1


//--------------------- .text._Z8multiplyPiS_S_iiii --------------------------
	.section	.text._Z8multiplyPiS_S_iiii,"ax",@progbits
	.align	128
        .global         _Z8multiplyPiS_S_iiii
        .type           _Z8multiplyPiS_S_iiii,@function
        .size           _Z8multiplyPiS_S_iiii,(.L_x_7 - _Z8multiplyPiS_S_iiii)
        .other          _Z8multiplyPiS_S_iiii,@"STO_CUDA_ENTRY STV_DEFAULT"
_Z8multiplyPiS_S_iiii:
.text._Z8multiplyPiS_S_iiii:
[----:B------:R-:W0:Y:S01]  /*0000*/  LDC R1, c[0x0][0x37c] ;  /* 0x0000df00ff017b82 */ /* 0x000e220000000800 */
[----:B------:R-:W1:Y:S01]  /*0010*/  S2R R0, SR_TID.Y ;  /* 0x0000000000007919 */ /* 0x000e620000002200 */
[----:B------:R-:W2:Y:S06]  /*0020*/  LDCU UR6, c[0x0][0x39c] ;  /* 0x00007380ff0677ac */ /* 0x000eac0008000800 */
[----:B------:R-:W1:Y:S01]  /*0030*/  LDC R17, c[0x0][0x364] ;  /* 0x0000d900ff117b82 */ /* 0x000e620000000800 */
[----:B------:R-:W3:Y:S01]  /*0040*/  S2R R3, SR_TID.X ;  /* 0x0000000000037919 */ /* 0x000ee20000002100 */
[----:B------:R-:W2:Y:S06]  /*0050*/  LDCU UR7, c[0x0][0x3a0] ;  /* 0x00007400ff0777ac */ /* 0x000eac0008000800 */
[----:B------:R-:W1:Y:S08]  /*0060*/  S2UR UR4, SR_CTAID.Y ;  /* 0x00000000000479c3 */ /* 0x000e700000002600 */
[----:B------:R-:W3:Y:S01]  /*0070*/  S2UR UR5, SR_CTAID.X ;  /* 0x00000000000579c3 */ /* 0x000ee20000002500 */
[----:B--2---:R-:W-:-:S07]  /*0080*/  UISETP.NE.AND UP0, UPT, UR6, UR7, UPT ;  /* 0x000000070600728c */ /* 0x004fce000bf05270 */
[----:B------:R-:W3:Y:S01]  /*0090*/  LDC R16, c[0x0][0x360] ;  /* 0x0000d800ff107b82 */ /* 0x000ee20000000800 */
[----:B-1----:R-:W-:Y:S02]  /*00a0*/  IMAD R17, R17, UR4, R0 ;  /* 0x0000000411117c24 */ /* 0x002fe4000f8e0200 */
[----:B---3--:R-:W-:Y:S01]  /*00b0*/  IMAD R16, R16, UR5, R3 ;  /* 0x0000000510107c24 */ /* 0x008fe2000f8e0203 */
[----:B0-----:R-:W-:Y:S06]  /*00c0*/  BRA.U !UP0, `(.L_x_0) ;  /* 0x0000000108407547 */ /* 0x001fec000b800000 */
[----:B------:R-:W-:Y:S01]  /*00d0*/  MOV R2, 0x0 ;  /* 0x0000000000027802 */ /* 0x000fe20000000f00 */
[----:B------:R-:W0:Y:S01]  /*00e0*/  LDCU.64 UR4, c[0x4][0x10] ;  /* 0x01000200ff0477ac */ /* 0x000e220008000a00 */
[----:B------:R-:W-:Y:S02]  /*00f0*/  IMAD.MOV.U32 R8, RZ, RZ, 0x12 ;  /* 0x00000012ff087424 */ /* 0x000fe400078e00ff */
[----:B------:R-:W-:Y:S01]  /*0100*/  IMAD.MOV.U32 R12, RZ, RZ, 0x1 ;  /* 0x00000001ff0c7424 */ /* 0x000fe200078e00ff */
[----:B------:R-:W1:Y:S01]  /*0110*/  LDCU.64 UR6, c[0x4][0x18] ;  /* 0x01000300ff0677ac */ /* 0x000e620008000a00 */
[----:B------:R-:W2:Y:S01]  /*0120*/  LDC.64 R2, c[0x4][R2] ;  /* 0x0100000002027b82 */ /* 0x000ea20000000a00 */
[----:B------:R-:W-:Y:S01]  /*0130*/  IMAD.MOV.U32 R13, RZ, RZ, RZ ;  /* 0x000000ffff0d7224 */ /* 0x000fe200078e00ff */
[----:B------:R-:W3:Y:S01]  /*0140*/  LDCU.64 UR8, c[0x4][0x8] ;  /* 0x01000100ff0877ac */ /* 0x000ee20008000a00 */
[----:B0-----:R-:W-:Y:S02]  /*0150*/  IMAD.U32 R4, RZ, RZ, UR4 ;  /* 0x00000004ff047e24 */ /* 0x001fe4000f8e00ff */
[----:B------:R-:W-:-:S02]  /*0160*/  IMAD.U32 R5, RZ, RZ, UR5 ;  /* 0x00000005ff057e24 */ /* 0x000fc4000f8e00ff */
[----:B-1----:R-:W-:Y:S02]  /*0170*/  IMAD.U32 R6, RZ, RZ, UR6 ;  /* 0x00000006ff067e24 */ /* 0x002fe4000f8e00ff */
[----:B------:R-:W-:Y:S02]  /*0180*/  IMAD.U32 R7, RZ, RZ, UR7 ;  /* 0x00000007ff077e24 */ /* 0x000fe4000f8e00ff */
[----:B---3--:R-:W-:Y:S02]  /*0190*/  IMAD.U32 R10, RZ, RZ, UR8 ;  /* 0x00000008ff0a7e24 */ /* 0x008fe4000f8e00ff */
[----:B------:R-:W-:-:S07]  /*01a0*/  IMAD.U32 R11, RZ, RZ, UR9 ;  /* 0x00000009ff0b7e24 */ /* 0x000fce000f8e00ff */
[----:B------:R-:W-:-:S07]  /*01b0*/  LEPC R20, `(.L_x_0) ;  /* 0x000000001014794e */ /* 0x000fce0000000000 */
[----:B--2---:R-:W-:Y:S05]  /*01c0*/  CALL.ABS.NOINC R2 ;  /* 0x0000000002007343 */ /* 0x004fea0003c00000 */
.L_x_0:
[----:B------:R-:W0:Y:S01]  /*01d0*/  LDC R9, c[0x0][0x3a4] ;  /* 0x0000e900ff097b82 */ /* 0x000e220000000800 */
[----:B------:R-:W1:Y:S01]  /*01e0*/  LDCU UR4, c[0x0][0x398] ;  /* 0x00007300ff0477ac */ /* 0x000e620008000800 */
[----:B0-----:R-:W-:-:S04]  /*01f0*/  ISETP.GE.AND P0, PT, R16, R9, PT ;  /* 0x000000091000720c */ /* 0x001fc80003f06270 */
[----:B-1----:R-:W-:-:S13]  /*0200*/  ISETP.GE.OR P0, PT, R17, UR4, P0 ;  /* 0x0000000411007c0c */ /* 0x002fda0008706670 */
[----:B------:R-:W-:Y:S05]  /*0210*/  @P0 EXIT ;  /* 0x000000000000094d */ /* 0x000fea0003800000 */
[----:B------:R-:W0:Y:S01]  /*0220*/  LDC R0, c[0x0][0x39c] ;  /* 0x0000e700ff007b82 */ /* 0x000e220000000800 */
[----:B------:R-:W-:-:S07]  /*0230*/  HFMA2 R24, -RZ, RZ, 0, 0 ;  /* 0x00000000ff187431 */ /* 0x000fce00000001ff */
[----:B------:R-:W1:Y:S01]  /*0240*/  LDC.64 R18, c[0x0][0x358] ;  /* 0x0000d600ff127b82 */ /* 0x000e620000000a00 */
[----:B0-----:R-:W-:-:S13]  /*0250*/  ISETP.GE.AND P0, PT, R0, 0x1, PT ;  /* 0x000000010000780c */ /* 0x001fda0003f06270 */
[----:B-1----:R-:W-:Y:S05]  /*0260*/  @!P0 BRA `(.L_x_1) ;  /* 0x0000000800888947 */ /* 0x002fea0003800000 */
[C---:B------:R-:W-:Y:S01]  /*0270*/  ISETP.GE.U32.AND P1, PT, R0.reuse, 0x8, PT ;  /* 0x000000080000780c */ /* 0x040fe20003f26070 */
[----:B------:R-:W-:Y:S01]  /*0280*/  IMAD R8, R17, R0, RZ ;  /* 0x0000000011087224 */ /* 0x000fe200078e02ff */
[----:B------:R-:W-:Y:S01]  /*0290*/  LOP3.LUT R23, R0, 0x7, RZ, 0xc0, !PT ;  /* 0x0000000700177812 */ /* 0x000fe200078ec0ff */
[----:B------:R-:W-:Y:S02]  /*02a0*/  IMAD.MOV.U32 R11, RZ, RZ, RZ ;  /* 0x000000ffff0b7224 */ /* 0x000fe400078e00ff */
[----:B------:R-:W-:Y:S01]  /*02b0*/  IMAD.MOV.U32 R24, RZ, RZ, RZ ;  /* 0x000000ffff187224 */ /* 0x000fe200078e00ff */
[----:B------:R-:W-:-:S07]  /*02c0*/  ISETP.NE.AND P0, PT, R23, RZ, PT ;  /* 0x000000ff1700720c */ /* 0x000fce0003f05270 */
[----:B------:R-:W-:Y:S06]  /*02d0*/  @!P1 BRA `(.L_x_2) ;  /* 0x00000004000c9947 */ /* 0x000fec0003800000 */
[----:B------:R-:W0:Y:S01]  /*02e0*/  LDC.64 R2, c[0x0][0x380] ;  /* 0x0000e000ff027b82 */ /* 0x000e220000000a00 */
[----:B------:R-:W-:Y:S01]  /*02f0*/  LOP3.LUT R11, R0, 0x7ffffff8, RZ, 0xc0, !PT ;  /* 0x7ffffff8000b7812 */ /* 0x000fe200078ec0ff */
[----:B------:R-:W-:Y:S01]  /*0300*/  BSSY.RECONVERGENT B0, `(.L_x_2) ;  /* 0x0000040000007945 */ /* 0x000fe20003800200 */
[----:B------:R-:W-:Y:S02]  /*0310*/  IMAD.MOV.U32 R24, RZ, RZ, RZ ;  /* 0x000000ffff187224 */ /* 0x000fe400078e00ff */
[----:B------:R-:W-:Y:S02]  /*0320*/  IMAD.MOV.U32 R10, RZ, RZ, R16 ;  /* 0x000000ffff0a7224 */ /* 0x000fe400078e0010 */
[----:B------:R-:W-:Y:S02]  /*0330*/  IMAD.MOV R12, RZ, RZ, -R11 ;  /* 0x000000ffff0c7224 */ /* 0x000fe400078e0a0b */
[----:B0-----:R-:W-:-:S03]  /*0340*/  IMAD.WIDE.U32 R2, R8, 0x4, R2 ;  /* 0x0000000408027825 */ /* 0x001fc600078e0002 */
[----:B------:R-:W-:-:S05]  /*0350*/  IADD3 R5, P1, PT, R2, 0x10, RZ ;  /* 0x0000001002057810 */ /* 0x000fca0007f3e0ff */
[----:B------:R-:W-:-:S08]  /*0360*/  IMAD.X R6, RZ, RZ, R3, P1 ;  /* 0x000000ffff067224 */ /* 0x000fd000008e0603 */
.L_x_3:
[----:B------:R-:W0:Y:S01]  /*0370*/  LDC.64 R20, c[0x0][0x388] ;  /* 0x0000e200ff147b82 */ /* 0x000e220000000a00 */
[C---:B------:R-:W-:Y:S01]  /*0380*/  R2UR UR4, R18.reuse ;  /* 0x00000000120472ca */ /* 0x040fe200000e0000 */
[----:B------:R-:W-:Y:S01]  /*0390*/  IMAD.MOV.U32 R3, RZ, RZ, R6 ;  /* 0x000000ffff037224 */ /* 0x000fe200078e0006 */
[C---:B------:R-:W-:Y:S02]  /*03a0*/  R2UR UR5, R19.reuse ;  /* 0x00000000130572ca */ /* 0x040fe400000e0000 */
[C---:B------:R-:W-:Y:S02]  /*03b0*/  R2UR UR6, R18.reuse ;  /* 0x00000000120672ca */ /* 0x040fe400000e0000 */
[----:B------:R-:W-:Y:S02]  /*03c0*/  R2UR UR7, R19 ;  /* 0x00000000130772ca */ /* 0x000fe400000e0000 */
[----:B------:R-:W-:Y:S02]  /*03d0*/  MOV R2, R5 ;  /* 0x0000000500027202 */ /* 0x000fe40000000f00 */
[----:B------:R-:W-:-:S02]  /*03e0*/  R2UR UR8, R18 ;  /* 0x00000000120872ca */ /* 0x000fc400000e0000 */
[C---:B------:R-:W-:Y:S02]  /*03f0*/  R2UR UR9, R19.reuse ;  /* 0x00000000130972ca */ /* 0x040fe400000e0000 */
[C---:B------:R-:W-:Y:S01]  /*0400*/  R2UR UR10, R18.reuse ;  /* 0x00000000120a72ca */ /* 0x040fe200000e0000 */
[----:B------:R-:W2:Y:S01]  /*0410*/  LDG.E R25, desc[UR4][R2.64+-0x10] ;  /* 0xfffff00402197981 */ /* 0x000ea2000c1e1900 */
[----:B------:R-:W-:Y:S02]  /*0420*/  R2UR UR11, R19 ;  /* 0x00000000130b72ca */ /* 0x000fe400000e0000 */
[----:B------:R-:W-:Y:S01]  /*0430*/  R2UR UR14, R18 ;  /* 0x00000000120e72ca */ /* 0x000fe200000e0000 */
[----:B------:R-:W3:Y:S01]  /*0440*/  LDG.E R29, desc[UR6][R2.64+-0x4] ;  /* 0xfffffc06021d7981 */ /* 0x000ee2000c1e1900 */
[----:B0-----:R-:W-:-:S05]  /*0450*/  IMAD.WIDE R20, R10, 0x4, R20 ;  /* 0x000000040a147825 */ /* 0x001fca00078e0214 */
[----:B------:R-:W4:Y:S04]  /*0460*/  LDG.E R13, desc[UR8][R2.64+-0xc] ;  /* 0xfffff408020d7981 */ /* 0x000f28000c1e1900 */
[----:B------:R-:W2:Y:S01]  /*0470*/  LDG.E R26, desc[UR6][R20.64] ;  /* 0x00000006141a7981 */ /* 0x000ea2000c1e1900 */
[----:B------:R-:W-:-:S05]  /*0480*/  IMAD.WIDE R14, R9, 0x4, R20 ;  /* 0x00000004090e7825 */ /* 0x000fca00078e0214 */
[----:B------:R0:W4:Y:S01]  /*0490*/  LDG.E R22, desc[UR10][R14.64] ;  /* 0x0000000a0e167981 */ /* 0x000122000c1e1900 */
[----:B------:R-:W-:Y:S01]  /*04a0*/  IMAD.WIDE R4, R9, 0x4, R14 ;  /* 0x0000000409047825 */ /* 0x000fe200078e020e */
[C---:B------:R-:W-:Y:S02]  /*04b0*/  R2UR UR15, R19.reuse ;  /* 0x00000000130f72ca */ /* 0x040fe400000e0000 */
[C---:B------:R-:W-:Y:S02]  /*04c0*/  R2UR UR12, R18.reuse ;  /* 0x00000000120c72ca */ /* 0x040fe400000e0000 */
[----:B------:R-:W-:Y:S01]  /*04d0*/  R2UR UR13, R19 ;  /* 0x00000000130d72ca */ /* 0x000fe200000e0000 */
[C---:B------:R-:W-:Y:S01]  /*04e0*/  IMAD.WIDE R6, R9.reuse, 0x4, R4 ;  /* 0x0000000409067825 */ /* 0x040fe200078e0204 */
[----:B------:R1:W5:Y:S04]  /*04f0*/  LDG.E R27, desc[UR6][R4.64] ;  /* 0x00000006041b7981 */ /* 0x000368000c1e1900 */
[----:B------:R2:W3:Y:S01]  /*0500*/  LDG.E R28, desc[UR8][R6.64] ;  /* 0x00000008061c7981 */ /* 0x0004e2000c1e1900 */
[----:B0-----:R-:W-:Y:S01]  /*0510*/  IMAD.WIDE R14, R9, 0x4, R6 ;  /* 0x00000004090e7825 */ /* 0x001fe200078e0206 */
[----:B------:R-:W-:-:S03]  /*0520*/  R2UR UR18, R18 ;  /* 0x00000000121272ca */ /* 0x000fc600000e0000 */
[----:B------:R-:W-:Y:S01]  /*0530*/  IMAD.WIDE R20, R9, 0x4, R14 ;  /* 0x0000000409147825 */ /* 0x000fe200078e020e */
[C---:B------:R-:W-:Y:S02]  /*0540*/  R2UR UR19, R19.reuse ;  /* 0x00000000131372ca */ /* 0x040fe400000e0000 */
[----:B------:R-:W-:Y:S02]  /*0550*/  R2UR UR16, R18 ;  /* 0x00000000121072ca */ /* 0x000fe400000e0000 */
[----:B------:R-:W-:Y:S01]  /*0560*/  R2UR UR17, R19 ;  /* 0x00000000131172ca */ /* 0x000fe200000e0000 */
[----:B-1----:R-:W-:-:S04]  /*0570*/  IMAD.WIDE R4, R9, 0x4, R20 ;  /* 0x0000000409047825 */ /* 0x002fc800078e0214 */
[----:B--2---:R-:W-:Y:S02]  /*0580*/  IMAD R6, R25, R26, R24 ;  /* 0x0000001a19067224 */ /* 0x004fe400078e0218 */
[----:B------:R-:W5:Y:S04]  /*0590*/  LDG.E R26, desc[UR4][R2.64+-0x8] ;  /* 0xfffff804021a7981 */ /* 0x000f68000c1e1900 */
[----:B------:R-:W2:Y:S01]  /*05a0*/  LDG.E R24, desc[UR10][R14.64] ;  /* 0x0000000a0e187981 */ /* 0x000ea2000c1e1900 */
[----:B----4-:R-:W-:Y:S02]  /*05b0*/  IMAD R22, R13, R22, R6 ;  /* 0x000000160d167224 */ /* 0x010fe400078e0206 */
[----:B------:R-:W-:Y:S01]  /*05c0*/  IMAD.WIDE R6, R9, 0x4, R4 ;  /* 0x0000000409067825 */ /* 0x000fe200078e0204 */
[----:B------:R-:W4:Y:S04]  /*05d0*/  LDG.E R25, desc[UR14][R20.64] ;  /* 0x0000000e14197981 */ /* 0x000f28000c1e1900 */
[----:B------:R0:W4:Y:S04]  /*05e0*/  LDG.E R13, desc[UR16][R4.64] ;  /* 0x00000010040d7981 */ /* 0x000128000c1e1900 */
[----:B------:R-:W2:Y:S04]  /*05f0*/  LDG.E R15, desc[UR8][R2.64] ;  /* 0x00000008020f7981 */ /* 0x000ea8000c1e1900 */
[----:B------:R-:W4:Y:S04]  /*0600*/  LDG.E R14, desc[UR12][R2.64+0x4] ;  /* 0x0000040c020e7981 */ /* 0x000f28000c1e1900 */
[----:B------:R1:W4:Y:S04]  /*0610*/  LDG.E R7, desc[UR18][R6.64] ;  /* 0x0000001206077981 */ /* 0x000328000c1e1900 */
[----:B------:R-:W4:Y:S04]  /*0620*/  LDG.E R4, desc[UR4][R2.64+0xc] ;  /* 0x00000c0402047981 */ /* 0x000f28000c1e1900 */
[----:B------:R-:W4:Y:S01]  /*0630*/  LDG.E R6, desc[UR10][R2.64+0x8] ;  /* 0x0000080a02067981 */ /* 0x000f22000c1e1900 */
[----:B------:R-:W-:-:S05]  /*0640*/  VIADD R12, R12, 0x8 ;  /* 0x000000080c0c7836 */ /* 0x000fca0000000000 */
[----:B------:R-:W-:Y:S02]  /*0650*/  ISETP.NE.AND P1, PT, R12, RZ, PT ;  /* 0x000000ff0c00720c */ /* 0x000fe40003f25270 */
[----:B0-----:R-:W-:Y:S01]  /*0660*/  IADD3 R5, P2, PT, R2, 0x20, RZ ;  /* 0x0000002002057810 */ /* 0x001fe20007f5e0ff */
[----:B------:R-:W-:Y:S02]  /*0670*/  IMAD R10, R9, 0x8, R10 ;  /* 0x00000008090a7824 */ /* 0x000fe400078e020a */
[----:B-----5:R-:W-:-:S04]  /*0680*/  IMAD R22, R26, R27, R22 ;  /* 0x0000001b1a167224 */ /* 0x020fc800078e0216 */
[----:B---3--:R-:W-:-:S04]  /*0690*/  IMAD R22, R29, R28, R22 ;  /* 0x0000001c1d167224 */ /* 0x008fc800078e0216 */
[----:B--2---:R-:W-:-:S04]  /*06a0*/  IMAD R15, R15, R24, R22 ;  /* 0x000000180f0f7224 */ /* 0x004fc800078e0216 */
[----:B----4-:R-:W-:-:S04]  /*06b0*/  IMAD R14, R14, R25, R15 ;  /* 0x000000190e0e7224 */ /* 0x010fc800078e020f */
[----:B------:R-:W-:Y:S02]  /*06c0*/  IMAD R13, R6, R13, R14 ;  /* 0x0000000d060d7224 */ /* 0x000fe400078e020e */
[----:B-1----:R-:W-:Y:S02]  /*06d0*/  IMAD.X R6, RZ, RZ, R3, P2 ;  /* 0x000000ffff067224 */ /* 0x002fe400010e0603 */
[----:B------:R-:W-:Y:S01]  /*06e0*/  IMAD R24, R4, R7, R13 ;  /* 0x0000000704187224 */ /* 0x000fe200078e020d */
[----:B------:R-:W-:Y:S06]  /*06f0*/  @P1 BRA `(.L_x_3) ;  /* 0xfffffffc001c1947 */ /* 0x000fec000383ffff */
[----:B------:R-:W-:Y:S05]  /*0700*/  BSYNC.RECONVERGENT B0 ;  /* 0x0000000000007941 */ /* 0x000fea0003800200 */
.L_x_2:
[----:B------:R-:W-:Y:S05]  /*0710*/  @!P0 BRA `(.L_x_1) ;  /* 0x00000004005c8947 */ /* 0x000fea0003800000 */
[----:B------:R-:W-:Y:S02]  /*0720*/  ISETP.GE.U32.AND P1, PT, R23, 0x4, PT ;  /* 0x000000041700780c */ /* 0x000fe40003f26070 */
[----:B------:R-:W-:-:S04]  /*0730*/  LOP3.LUT R10, R0, 0x3, RZ, 0xc0, !PT ;  /* 0x00000003000a7812 */ /* 0x000fc800078ec0ff */
[----:B------:R-:W-:-:S07]  /*0740*/  ISETP.NE.AND P0, PT, R10, RZ, PT ;  /* 0x000000ff0a00720c */ /* 0x000fce0003f05270 */
[----:B------:R-:W-:Y:S06]  /*0750*/  @!P1 BRA `(.L_x_4) ;  /* 0x0000000000a49947 */ /* 0x000fec0003800000 */
[----:B------:R-:W0:Y:S01]  /*0760*/  LDC.64 R2, c[0x0][0x388] ;  /* 0x0000e200ff027b82 */ /* 0x000e220000000a00 */
[----:B------:R-:W1:Y:S01]  /*0770*/  LDCU.64 UR4, c[0x0][0x380] ;  /* 0x00007000ff0477ac */ /* 0x000e620008000a00 */
[----:B------:R-:W-:Y:S01]  /*0780*/  IMAD R21, R11, R9, R16 ;  /* 0x000000090b157224 */ /* 0x000fe200078e0210 */
[----:B------:R-:W-:Y:S01]  /*0790*/  R2UR UR6, R18 ;  /* 0x00000000120672ca */ /* 0x000fe200000e0000 */
[----:B------:R-:W-:Y:S01]  /*07a0*/  IMAD.IADD R5, R8, 0x1, R11 ;  /* 0x0000000108057824 */ /* 0x000fe200078e020b */
[C---:B------:R-:W-:Y:S02]  /*07b0*/  R2UR UR7, R19.reuse ;  /* 0x00000000130772ca */ /* 0x040fe400000e0000 */
[----:B------:R-:W-:Y:S01]  /*07c0*/  R2UR UR8, R18 ;  /* 0x00000000120872ca */ /* 0x000fe200000e0000 */
[----:B------:R-:W2:Y:S01]  /*07d0*/  LDC.64 R6, c[0x0][0x380] ;  /* 0x0000e000ff067b82 */ /* 0x000ea20000000a00 */
[----:B------:R-:W-:Y:S02]  /*07e0*/  R2UR UR9, R19 ;  /* 0x00000000130972ca */ /* 0x000fe400000e0000 */
[----:B------:R-:W-:-:S02]  /*07f0*/  IADD3 R12, P1, PT, R8, R11, RZ ;  /* 0x0000000b080c7210 */ /* 0x000fc40007f3e0ff */
[C---:B------:R-:W-:Y:S02]  /*0800*/  R2UR UR12, R18.reuse ;  /* 0x00000000120c72ca */ /* 0x040fe400000e0000 */
[C---:B------:R-:W-:Y:S02]  /*0810*/  R2UR UR13, R19.reuse ;  /* 0x00000000130d72ca */ /* 0x040fe400000e0000 */
[C---:B------:R-:W-:Y:S02]  /*0820*/  R2UR UR10, R18.reuse ;  /* 0x00000000120a72ca */ /* 0x040fe400000e0000 */
[C---:B------:R-:W-:Y:S02]  /*0830*/  R2UR UR11, R19.reuse ;  /* 0x00000000130b72ca */ /* 0x040fe400000e0000 */
[C---:B------:R-:W-:Y:S02]  /*0840*/  R2UR UR16, R18.reuse ;  /* 0x00000000121072ca */ /* 0x040fe400000e0000 */
[----:B------:R-:W-:Y:S01]  /*0850*/  R2UR UR17, R19 ;  /* 0x00000000131172ca */ /* 0x000fe200000e0000 */
[----:B0-----:R-:W-:Y:S01]  /*0860*/  IMAD.WIDE R20, R21, 0x4, R2 ;  /* 0x0000000415147825 */ /* 0x001fe200078e0202 */
[----:B------:R-:W-:-:S02]  /*0870*/  R2UR UR14, R18 ;  /* 0x00000000120e72ca */ /* 0x000fc400000e0000 */
[----:B------:R-:W-:Y:S01]  /*0880*/  R2UR UR15, R19 ;  /* 0x00000000130f72ca */ /* 0x000fe200000e0000 */
[----:B------:R-:W-:Y:S01]  /*0890*/  IMAD.X R3, RZ, RZ, RZ, P1 ;  /* 0x000000ffff037224 */ /* 0x000fe200008e06ff */
[----:B-1----:R-:W-:Y:S01]  /*08a0*/  LEA R2, P1, R12, UR4, 0x2 ;  /* 0x000000040c027c11 */ /* 0x002fe2000f8210ff */
[----:B--2---:R-:W-:-:S03]  /*08b0*/  IMAD.WIDE.U32 R6, R5, 0x4, R6 ;  /* 0x0000000405067825 */ /* 0x004fc600078e0006 */
[----:B------:R-:W-:Y:S01]  /*08c0*/  LEA.HI.X R3, R12, UR5, R3, 0x2, P1 ;  /* 0x000000050c037c11 */ /* 0x000fe200088f1403 */
[----:B------:R-:W-:Y:S01]  /*08d0*/  IMAD.WIDE R4, R9, 0x4, R20 ;  /* 0x0000000409047825 */ /* 0x000fe200078e0214 */
[----:B------:R-:W-:Y:S01]  /*08e0*/  R2UR UR4, R18 ;  /* 0x00000000120472ca */ /* 0x000fe200000e0000 */
[----:B------:R-:W2:Y:S01]  /*08f0*/  LDG.E R7, desc[UR6][R6.64] ;  /* 0x0000000606077981 */ /* 0x000ea2000c1e1900 */
[----:B------:R-:W-:-:S03]  /*0900*/  R2UR UR5, R19 ;  /* 0x00000000130572ca */ /* 0x000fc600000e0000 */
[----:B------:R-:W2:Y:S01]  /*0910*/  LDG.E R20, desc[UR8][R20.64] ;  /* 0x0000000814147981 */ /* 0x000ea2000c1e1900 */
[----:B------:R-:W-:-:S03]  /*0920*/  IMAD.WIDE R12, R9, 0x4, R4 ;  /* 0x00000004090c7825 */ /* 0x000fc600078e0204 */
[----:B------:R-:W3:Y:S04]  /*0930*/  LDG.E R4, desc[UR12][R4.64] ;  /* 0x0000000c04047981 */ /* 0x000ee8000c1e1900 */
[----:B------:R-:W3:Y:S01]  /*0940*/  LDG.E R22, desc[UR10][R2.64+0x4] ;  /* 0x0000040a02167981 */ /* 0x000ee2000c1e1900 */
[----:B------:R-:W-:-:S03]  /*0950*/  IMAD.WIDE R14, R9, 0x4, R12 ;  /* 0x00000004090e7825 */ /* 0x000fc600078e020c */
[----:B------:R-:W4:Y:S04]  /*0960*/  LDG.E R23, desc[UR16][R12.64] ;  /* 0x000000100c177981 */ /* 0x000f28000c1e1900 */
[----:B------:R-:W4:Y:S04]  /*0970*/  LDG.E R26, desc[UR14][R2.64+0x8] ;  /* 0x0000080e021a7981 */ /* 0x000f28000c1e1900 */
[----:B------:R-:W5:Y:S04]  /*0980*/  LDG.E R28, desc[UR4][R2.64+0xc] ;  /* 0x00000c04021c7981 */ /* 0x000f68000c1e1900 */
[----:B------:R-:W5:Y:S01]  /*0990*/  LDG.E R14, desc[UR6][R14.64] ;  /* 0x000000060e0e7981 */ /* 0x000f62000c1e1900 */
[----:B------:R-:W-:Y:S01]  /*09a0*/  IADD3 R11, PT, PT, R11, 0x4, RZ ;  /* 0x000000040b0b7810 */ /* 0x000fe20007ffe0ff */
[----:B--2---:R-:W-:-:S04]  /*09b0*/  IMAD R7, R7, R20, R24 ;  /* 0x0000001407077224 */ /* 0x004fc800078e0218 */
[----:B---3--:R-:W-:-:S04]  /*09c0*/  IMAD R7, R22, R4, R7 ;  /* 0x0000000416077224 */ /* 0x008fc800078e0207 */
[----:B----4-:R-:W-:-:S04]  /*09d0*/  IMAD R7, R26, R23, R7 ;  /* 0x000000171a077224 */ /* 0x010fc800078e0207 */
[----:B-----5:R-:W-:-:S07]  /*09e0*/  IMAD R24, R28, R14, R7 ;  /* 0x0000000e1c187224 */ /* 0x020fce00078e0207 */
.L_x_4:
[----:B------:R-:W-:Y:S05]  /*09f0*/  @!P0 BRA `(.L_x_1) ;  /* 0x0000000000a48947 */ /* 0x000fea0003800000 */
[----:B------:R-:W-:Y:S01]  /*0a00*/  ISETP.NE.AND P1, PT, R10, 0x1, PT ;  /* 0x000000010a00780c */ /* 0x000fe20003f25270 */
[----:B------:R-:W0:Y:S01]  /*0a10*/  LDC.64 R14, c[0x0][0x380] ;  /* 0x0000e000ff0e7b82 */ /* 0x000e220000000a00 */
[----:B------:R-:W-:-:S04]  /*0a20*/  LOP3.LUT R0, R0, 0x1, RZ, 0xc0, !PT ;  /* 0x0000000100007812 */ /* 0x000fc800078ec0ff */
[----:B------:R-:W-:-:S03]  /*0a30*/  ISETP.NE.U32.AND P0, PT, R0, 0x1, PT ;  /* 0x000000010000780c */ /* 0x000fc60003f05070 */
[----:B------:R-:W1:Y:S04]  /*0a40*/  LDC.64 R2, c[0x0][0x388] ;  /* 0x0000e200ff027b82 */ /* 0x000e680000000a00 */
[----:B------:R-:W-:Y:S01]  /*0a50*/  @P1 IMAD.IADD R21, R8, 0x1, R11 ;  /* 0x0000000108151824 */ /* 0x000fe200078e020b */
[----:B------:R-:W-:Y:S02]  /*0a60*/  @P1 R2UR UR4, R18 ;  /* 0x00000000120412ca */ /* 0x000fe400000e0000 */
[----:B------:R-:W-:Y:S01]  /*0a70*/  @P1 R2UR UR5, R19 ;  /* 0x00000000130512ca */ /* 0x000fe200000e0000 */
[----:B------:R-:W2:Y:S01]  /*0a80*/  @P1 LDC.64 R4, c[0x0][0x380] ;  /* 0x0000e000ff041b82 */ /* 0x000ea20000000a00 */
[----:B------:R-:W-:Y:S02]  /*0a90*/  @P1 IADD3 R10, P2, PT, R8, R11, RZ ;  /* 0x0000000b080a1210 */ /* 0x000fe40007f5e0ff */
[----:B------:R-:W-:-:S02]  /*0aa0*/  @P1 R2UR UR6, R18 ;  /* 0x00000000120612ca */ /* 0x000fc400000e0000 */
[----:B------:R-:W-:Y:S01]  /*0ab0*/  @P1 R2UR UR7, R19 ;  /* 0x00000000130712ca */ /* 0x000fe200000e0000 */
[----:B------:R-:W-:Y:S01]  /*0ac0*/  @P1 IMAD.X R0, RZ, RZ, RZ, P2 ;  /* 0x000000ffff001224 */ /* 0x000fe200010e06ff */
[----:B------:R-:W-:Y:S01]  /*0ad0*/  @P1 R2UR UR8, R18 ;  /* 0x00000000120812ca */ /* 0x000fe200000e0000 */
[----:B------:R-:W3:Y:S01]  /*0ae0*/  LDC.64 R6, c[0x0][0x380] ;  /* 0x0000e000ff067b82 */ /* 0x000ee20000000a00 */
[----:B0-----:R-:W-:Y:S01]  /*0af0*/  @P1 IMAD.WIDE.U32 R14, R21, 0x4, R14 ;  /* 0x00000004150e1825 */ /* 0x001fe200078e000e */
[----:B------:R-:W-:-:S03]  /*0b00*/  @P1 R2UR UR9, R19 ;  /* 0x00000000130912ca */ /* 0x000fc600000e0000 */
[----:B------:R-:W-:-:S03]  /*0b10*/  @P1 IMAD R21, R11, R9, R16 ;  /* 0x000000090b151224 */ /* 0x000fc600078e0210 */
[----:B------:R-:W0:Y:S01]  /*0b20*/  LDC.64 R12, c[0x0][0x388] ;  /* 0x0000e200ff0c7b82 */ /* 0x000e220000000a00 */
[----:B-1----:R-:W-:Y:S01]  /*0b30*/  @P1 IMAD.WIDE R2, R21, 0x4, R2 ;  /* 0x0000000415021825 */ /* 0x002fe200078e0202 */
[----:B------:R-:W-:Y:S01]  /*0b40*/  @!P0 R2UR UR10, R18 ;  /* 0x00000000120a82ca */ /* 0x000fe200000e0000 */
[----:B------:R-:W4:Y:S02]  /*0b50*/  @P1 LDG.E R15, desc[UR4][R14.64] ;  /* 0x000000040e0f1981 */ /* 0x000f24000c1e1900 */
[----:B------:R-:W-:Y:S01]  /*0b60*/  @P1 VIADD R11, R11, 0x2 ;  /* 0x000000020b0b1836 */ /* 0x000fe20000000000 */
[----:B------:R-:W-:Y:S02]  /*0b70*/  @!P0 R2UR UR11, R19 ;  /* 0x00000000130b82ca */ /* 0x000fe400000e0000 */
[----:B--2---:R-:W-:Y:S02]  /*0b80*/  @P1 LEA R4, P2, R10, R4, 0x2 ;  /* 0x000000040a041211 */ /* 0x004fe400078410ff */
[----:B------:R-:W-:-:S02]  /*0b90*/  @!P0 R2UR UR12, R18 ;  /* 0x00000000120c82ca */ /* 0x000fc400000e0000 */
[----:B------:R-:W-:Y:S01]  /*0ba0*/  @!P0 R2UR UR13, R19 ;  /* 0x00000000130d82ca */ /* 0x000fe200000e0000 */
[----:B------:R-:W-:Y:S01]  /*0bb0*/  @!P0 IMAD.IADD R21, R8, 0x1, R11 ;  /* 0x0000000108158824 */ /* 0x000fe200078e020b */
[----:B------:R-:W-:Y:S01]  /*0bc0*/  @P1 LEA.HI.X R5, R10, R5, R0, 0x2, P2 ;  /* 0x000000050a051211 */ /* 0x000fe200010f1400 */
[----:B------:R-:W-:Y:S01]  /*0bd0*/  @!P0 IMAD R23, R11, R9, R16 ;  /* 0x000000090b178224 */ /* 0x000fe200078e0210 */
[----:B------:R-:W4:Y:S01]  /*0be0*/  @P1 LDG.E R0, desc[UR6][R2.64] ;  /* 0x0000000602001981 */ /* 0x000f22000c1e1900 */
[----:B------:R-:W-:-:S03]  /*0bf0*/  @P1 IMAD.WIDE R10, R9, 0x4, R2 ;  /* 0x00000004090a1825 */ /* 0x000fc600078e0202 */
[----:B------:R-:W2:Y:S01]  /*0c00*/  @P1 LDG.E R5, desc[UR8][R4.64+0x4] ;  /* 0x0000040804051981 */ /* 0x000ea2000c1e1900 */
[----:B---3--:R-:W-:-:S03]  /*0c10*/  @!P0 IMAD.WIDE.U32 R6, R21, 0x4, R6 ;  /* 0x0000000415068825 */ /* 0x008fc600078e0006 */
[----:B------:R-:W2:Y:S01]  /*0c20*/  @P1 LDG.E R10, desc[UR4][R10.64] ;  /* 0x000000040a0a1981 */ /* 0x000ea2000c1e1900 */
[----:B0-----:R-:W-:-:S03]  /*0c30*/  @!P0 IMAD.WIDE R12, R23, 0x4, R12 ;  /* 0x00000004170c8825 */ /* 0x001fc600078e020c */
[----:B------:R-:W3:Y:S04]  /*0c40*/  @!P0 LDG.E R7, desc[UR10][R6.64] ;  /* 0x0000000a06078981 */ /* 0x000ee8000c1e1900 */
[----:B------:R-:W3:Y:S01]  /*0c50*/  @!P0 LDG.E R12, desc[UR12][R12.64] ;  /* 0x0000000c0c0c8981 */ /* 0x000ee2000c1e1900 */
[----:B----4-:R-:W-:-:S04]  /*0c60*/  @P1 IMAD R0, R15, R0, R24 ;  /* 0x000000000f001224 */ /* 0x010fc800078e0218 */
[----:B--2---:R-:W-:-:S04]  /*0c70*/  @P1 IMAD R24, R5, R10, R0 ;  /* 0x0000000a05181224 */ /* 0x004fc800078e0200 */
[----:B---3--:R-:W-:-:S07]  /*0c80*/  @!P0 IMAD R24, R7, R12, R24 ;  /* 0x0000000c07188224 */ /* 0x008fce00078e0218 */
.L_x_1:
[----:B------:R-:W0:Y:S01]  /*0c90*/  LDC.64 R2, c[0x0][0x390] ;  /* 0x0000e400ff027b82 */ /* 0x000e220000000a00 */
[----:B------:R-:W-:Y:S01]  /*0ca0*/  R2UR UR4, R18 ;  /* 0x00000000120472ca */ /* 0x000fe200000e0000 */
[----:B------:R-:W-:Y:S01]  /*0cb0*/  IMAD R9, R17, R9, R16 ;  /* 0x0000000911097224 */ /* 0x000fe200078e0210 */
[----:B------:R-:W-:-:S03]  /*0cc0*/  R2UR UR5, R19 ;  /* 0x00000000130572ca */ /* 0x000fc600000e0000 */
[----:B0-----:R-:W-:-:S10]  /*0cd0*/  IMAD.WIDE R2, R9, 0x4, R2 ;  /* 0x0000000409027825 */ /* 0x001fd400078e0202 */
[----:B------:R-:W-:Y:S01]  /*0ce0*/  STG.E desc[UR4][R2.64], R24 ;  /* 0x0000001802007986 */ /* 0x000fe2000c101904 */
[----:B------:R-:W-:Y:S05]  /*0cf0*/  EXIT ;  /* 0x000000000000794d */ /* 0x000fea0003800000 */
.L_x_5:
[----:B------:R-:W-:-:S00]  /*0d00*/  BRA `(.L_x_5) ;  /* 0xfffffffc00fc7947 */ /* 0x000fc0000383ffff */
[----:B------:R-:W-:-:S00]  /*0d10*/  NOP ;  /* 0x0000000000007918 */ /* 0x000fc00000000000 */
        /* <DEDUP_REMOVED lines=14> */
.L_x_7:


//--------------------- .text._Z3addPiS_S_i       --------------------------
	.section	.text._Z3addPiS_S_i,"ax",@progbits
	.align	128
        .global         _Z3addPiS_S_i
        .type           _Z3addPiS_S_i,@function
        .size           _Z3addPiS_S_i,(.L_x_8 - _Z3addPiS_S_i)
        .other          _Z3addPiS_S_i,@"STO_CUDA_ENTRY STV_DEFAULT"
_Z3addPiS_S_i:
.text._Z3addPiS_S_i:
[----:B------:R-:W-:Y:S01]  /*0000*/  LDC R1, c[0x0][0x37c] ;  /* 0x0000df00ff017b82 */ /* 0x000fe20000000800 */
[----:B------:R-:W0:Y:S07]  /*0010*/  S2R R9, SR_TID.X ;  /* 0x0000000000097919 */ /* 0x000e2e0000002100 */
[----:B------:R-:W0:Y:S01]  /*0020*/  S2UR UR4, SR_CTAID.X ;  /* 0x00000000000479c3 */ /* 0x000e220000002500 */
[----:B------:R-:W1:Y:S07]  /*0030*/  LDCU UR5, c[0x0][0x398] ;  /* 0x00007300ff0577ac */ /* 0x000e6e0008000800 */
[----:B------:R-:W0:Y:S02]  /*0040*/  LDC R0, c[0x0][0x360] ;  /* 0x0000d800ff007b82 */ /* 0x000e240000000800 */
[----:B0-----:R-:W-:-:S05]  /*0050*/  IMAD R9, R0, UR4, R9 ;  /* 0x0000000400097c24 */ /* 0x001fca000f8e0209 */
[----:B-1----:R-:W-:-:S13]  /*0060*/  ISETP.GE.AND P0, PT, R9, UR5, PT ;  /* 0x0000000509007c0c */ /* 0x002fda000bf06270 */
[----:B------:R-:W-:Y:S05]  /*0070*/  @P0 EXIT ;  /* 0x000000000000094d */ /* 0x000fea0003800000 */
[----:B------:R-:W0:Y:S01]  /*0080*/  LDC.64 R2, c[0x0][0x380] ;  /* 0x0000e000ff027b82 */ /* 0x000e220000000a00 */
[----:B------:R-:W1:Y:S07]  /*0090*/  LDCU.64 UR4, c[0x0][0x358] ;  /* 0x00006b00ff0477ac */ /* 0x000e6e0008000a00 */
[----:B------:R-:W2:Y:S08]  /*00a0*/  LDC.64 R4, c[0x0][0x388] ;  /* 0x0000e200ff047b82 */ /* 0x000eb00000000a00 */
[----:B------:R-:W3:Y:S01]  /*00b0*/  LDC.64 R6, c[0x0][0x390] ;  /* 0x0000e400ff067b82 */ /* 0x000ee20000000a00 */
[----:B0-----:R-:W-:-:S06]  /*00c0*/  IMAD.WIDE R2, R9, 0x4, R2 ;  /* 0x0000000409027825 */ /* 0x001fcc00078e0202 */
[----:B-1----:R-:W4:Y:S01]  /*00d0*/  LDG.E R2, desc[UR4][R2.64] ;  /* 0x0000000402027981 */ /* 0x002f22000c1e1900 */
[----:B--2---:R-:W-:-:S06]  /*00e0*/  IMAD.WIDE R4, R9, 0x4, R4 ;  /* 0x0000000409047825 */ /* 0x004fcc00078e0204 */
[----:B------:R-:W4:Y:S01]  /*00f0*/  LDG.E R5, desc[UR4][R4.64] ;  /* 0x0000000404057981 */ /* 0x000f22000c1e1900 */
[----:B---3--:R-:W-:Y:S01]  /*0100*/  IMAD.WIDE R6, R9, 0x4, R6 ;  /* 0x0000000409067825 */ /* 0x008fe200078e0206 */
[----:B----4-:R-:W-:-:S05]  /*0110*/  IADD3 R9, PT, PT, R2, R5, RZ ;  /* 0x0000000502097210 */ /* 0x010fca0007ffe0ff */
[----:B------:R-:W-:Y:S01]  /*0120*/  STG.E desc[UR4][R6.64], R9 ;  /* 0x0000000906007986 */ /* 0x000fe2000c101904 */
[----:B------:R-:W-:Y:S05]  /*0130*/  EXIT ;  /* 0x000000000000794d */ /* 0x000fea0003800000 */
.L_x_6:
        /* <DEDUP_REMOVED lines=12> */
.L_x_8:


//--------------------- .nv.global.init           --------------------------
	.section	.nv.global.init,"aw",@progbits
.nv.global.init:
	.type		$str,@object
	.size		$str,($str$1 - $str)
$str:
        /*0000*/ 	.byte	0x77, 0x69, 0x64, 0x74, 0x68, 0x31, 0x20, 0x3d, 0x3d, 0x20, 0x68, 0x65, 0x69, 0x67, 0x68, 0x74
        /*0010*/ 	.byte	0x32, 0x00
	.type		$str$1,@object
	.size		$str$1,(__unnamed_1 - $str$1)
$str$1:
        /*0012*/ 	.byte	0x2f, 0x74, 0x6d, 0x70, 0x2f, 0x73, 0x61, 0x73, 0x73, 0x5f, 0x63, 0x75, 0x5f, 0x6f, 0x7a, 0x34
        /*0022*/ 	.byte	0x61, 0x6e, 0x34, 0x6e, 0x38, 0x2f, 0x6b, 0x2e, 0x63, 0x75, 0x00
	.type		__unnamed_1,@object
	.size		__unnamed_1,(.L_0 - __unnamed_1)
__unnamed_1:
        /*002d*/ 	.byte	0x76, 0x6f, 0x69, 0x64, 0x20, 0x6d, 0x75, 0x6c, 0x74, 0x69, 0x70, 0x6c, 0x79, 0x28, 0x69, 0x6e
        /*003d*/ 	.byte	0x74, 0x20, 0x2a, 0x2c, 0x20, 0x69, 0x6e, 0x74, 0x20, 0x2a, 0x2c, 0x20, 0x69, 0x6e, 0x74, 0x20
        /*004d*/ 	.byte	0x2a, 0x2c, 0x20, 0x69, 0x6e, 0x74, 0x2c, 0x20, 0x69, 0x6e, 0x74, 0x2c, 0x20, 0x69, 0x6e, 0x74
        /*005d*/ 	.byte	0x2c, 0x20, 0x69, 0x6e, 0x74, 0x29, 0x00
.L_0:


//--------------------- .nv.shared.reserved.0     --------------------------
	.section	.nv.shared.reserved.0,"aw",@nobits
	.weak		__nv_reservedSMEM_offset_0_alias
	.size		__nv_reservedSMEM_offset_0_alias, 0, 64
	.other		__nv_reservedSMEM_offset_0_alias,@"STO_CUDA_RESERVED_SHARED STV_DEFAULT"
__nv_reservedSMEM_offset_0_alias:
	.zero		0
	.zero		64


//--------------------- .nv.constant0._Z8multiplyPiS_S_iiii --------------------------
	.section	.nv.constant0._Z8multiplyPiS_S_iiii,"a",@progbits
	.sectionflags	@""
	.align	4
.nv.constant0._Z8multiplyPiS_S_iiii:
	.zero		936


//--------------------- .nv.constant0._Z3addPiS_S_i --------------------------
	.section	.nv.constant0._Z3addPiS_S_i,"a",@progbits
	.sectionflags	@""
	.align	4
.nv.constant0._Z3addPiS_S_i:
	.zero		924


//--------------------- SYMBOLS --------------------------

	.type		.nv.reservedSmem.offset0,@object
	.size		.nv.reservedSmem.offset0,0x4
	.type		__assertfail,@function
